//
// Generated by NVIDIA NVVM Compiler
//
// Compiler Build ID: CL-36424714
// Cuda compilation tools, release 13.0, V13.0.88
// Based on NVVM 20.0.0
//

.version 9.0
.target sm_100
.address_size 64

	// .globl	_Z12modifyKernelP6MyDatai

.visible .entry _Z12modifyKernelP6MyDatai(
	.param .u64 .ptr .align 1 _Z12modifyKernelP6MyDatai_param_0,
	.param .u32 _Z12modifyKernelP6MyDatai_param_1
)
{
	.reg .pred 	%p<2>;
	.reg .b32 	%r<6>;
	.reg .b32 	%f<4>;
	.reg .b64 	%rd<5>;

	ld.param.u64 	%rd1, [_Z12modifyKernelP6MyDatai_param_0];
	ld.param.u32 	%r2, [_Z12modifyKernelP6MyDatai_param_1];
	mov.u32 	%r3, %ctaid.x;
	mov.u32 	%r4, %ntid.x;
	mov.u32 	%r5, %tid.x;
	mad.lo.s32 	%r1, %r3, %r4, %r5;
	setp.ge.s32 	%p1, %r1, %r2;
	@%p1 bra 	$L__BB0_2;
	cvta.to.global.u64 	%rd2, %rd1;
	mul.wide.s32 	%rd3, %r1, 8;
	add.s64 	%rd4, %rd2, %rd3;
	ld.global.f32 	%f1, [%rd4+4];
	ld.global.f32 	%f2, [%rd4];
	add.f32 	%f3, %f1, %f2;
	st.global.f32 	[%rd4], %f3;
$L__BB0_2:
	ret;

}


// ===== COMPILED SASS (sm_100) =====

	.target	sm_100

	.elftype	@"ET_EXEC"


//--------------------- .note.nv.tkinfo           --------------------------
	.section	.note.nv.tkinfo,"",@"SHT_NOTE"
	.sectionflags	@"SHF_NOTE_NV_TKINFO"
	.tkinfo
        /*0018*/ 	.word	0x00000002
        /*0030*/ 	.string	""
        /*0030*/ 	.string	"ptxas"
        /*0030*/ 	.string	"Cuda compilation tools, release 13.0, V13.0.88"
        /*0030*/ 	.string	"Build cuda_13.0.r13.0/compiler.36424714_0"
        /*0030*/ 	.string	"-arch sm_100 -m 64 "



//--------------------- .note.nv.cuinfo           --------------------------
	.section	.note.nv.cuinfo,"",@"SHT_NOTE"
	.sectionflags	@"SHF_NOTE_NV_CUINFO"
        /*0018*/ 	.short	0x0002
        /*001a*/ 	.short	0x0064
        /*001c*/ 	.short	0x0082
	.zero		2


//--------------------- .nv.info                  --------------------------
	.section	.nv.info,"",@"SHT_CUDA_INFO"
	.align	4


	//----- nvinfo : EIATTR_REGCOUNT
	.align		4
        /*0000*/ 	.byte	0x04, 0x2f
        /*0002*/ 	.short	(.L_1 - .L_0)
	.align		4
.L_0:
        /*0004*/ 	.word	index@(_Z12modifyKernelP6MyDatai)
        /*0008*/ 	.word	0x00000008


	//----- nvinfo : EIATTR_FRAME_SIZE
	.align		4
.L_1:
        /*000c*/ 	.byte	0x04, 0x11
        /*000e*/ 	.short	(.L_3 - .L_2)
	.align		4
.L_2:
        /*0010*/ 	.word	index@(_Z12modifyKernelP6MyDatai)
        /*0014*/ 	.word	0x00000000


	//----- nvinfo : EIATTR_MIN_STACK_SIZE
	.align		4
.L_3:
        /*0018*/ 	.byte	0x04, 0x12
        /*001a*/ 	.short	(.L_5 - .L_4)
	.align		4
.L_4:
        /*001c*/ 	.word	index@(_Z12modifyKernelP6MyDatai)
        /*0020*/ 	.word	0x00000000
.L_5:


//--------------------- .nv.compat                --------------------------
	.section	.nv.compat,"",@"SHT_CUDA_COMPAT_INFO"
	.align	4
        /*0000*/ 	.byte	0x02, 0x09, 0x00, 0x00, 0x02, 0x02, 0x01, 0x00, 0x02, 0x05, 0x05, 0x00, 0x03, 0x07, 0x01, 0x01
        /*0010*/ 	.byte	0x02, 0x03, 0x00, 0x00, 0x02, 0x06, 0x01, 0x00, 0x04, 0x0b, 0x08, 0x00, 0x09, 0x00, 0x00, 0x00
        /*0020*/ 	.byte	0x00, 0x00, 0x00, 0x00


//--------------------- .nv.info._Z12modifyKernelP6MyDatai --------------------------
	.section	.nv.info._Z12modifyKernelP6MyDatai,"",@"SHT_CUDA_INFO"
	.sectionflags	@""
	.align	4


	//----- nvinfo : EIATTR_CUDA_API_VERSION
	.align		4
        /*0000*/ 	.byte	0x04, 0x37
        /*0002*/ 	.short	(.L_7 - .L_6)
.L_6:
        /*0004*/ 	.word	0x00000082


	//----- nvinfo : EIATTR_KPARAM_INFO
	.align		4
.L_7:
        /*0008*/ 	.byte	0x04, 0x17
        /*000a*/ 	.short	(.L_9 - .L_8)
.L_8:
        /*000c*/ 	.word	0x00000000
        /*0010*/ 	.short	0x0001
        /*0012*/ 	.short	0x0008
        /*0014*/ 	.byte	0x00, 0xf0, 0x11, 0x00


	//----- nvinfo : EIATTR_KPARAM_INFO
	.align		4
.L_9:
        /*0018*/ 	.byte	0x04, 0x17
        /*001a*/ 	.short	(.L_11 - .L_10)
.L_10:
        /*001c*/ 	.word	0x00000000
        /*0020*/ 	.short	0x0000
        /*0022*/ 	.short	0x0000
        /*0024*/ 	.byte	0x00, 0xf5, 0x21, 0x00


	//----- nvinfo : EIATTR_SPARSE_MMA_MASK
	.align		4
.L_11:
        /*0028*/ 	.byte	0x03, 0x50
        /*002a*/ 	.short	0x0000


	//----- nvinfo : EIATTR_MAXREG_COUNT
	.align		4
        /*002c*/ 	.byte	0x03, 0x1b
        /*002e*/ 	.short	0x00ff


	//----- nvinfo : EIATTR_MERCURY_ISA_VERSION
	.align		4
        /*0030*/ 	.byte	0x03, 0x5f
        /*0032*/ 	.short	0x0101


	//----- nvinfo : EIATTR_VRC_CTA_INIT_COUNT
	.align		4
        /*0034*/ 	.byte	0x02, 0x4a
	.zero		1
	.zero		1


	//----- nvinfo : EIATTR_EXIT_INSTR_OFFSETS
	.align		4
        /*0038*/ 	.byte	0x04, 0x1c
        /*003a*/ 	.short	(.L_13 - .L_12)


	//   ....[0]....
.L_12:
        /*003c*/ 	.word	0x00000070


	//   ....[1]....
        /*0040*/ 	.word	0x000000f0


	//----- nvinfo : EIATTR_CBANK_PARAM_SIZE
	.align		4
.L_13:
        /*0044*/ 	.byte	0x03, 0x19
        /*0046*/ 	.short	0x000c


	//----- nvinfo : EIATTR_PARAM_CBANK
	.align		4
        /*0048*/ 	.byte	0x04, 0x0a
        /*004a*/ 	.short	(.L_15 - .L_14)
	.align		4
.L_14:
        /*004c*/ 	.word	index@(.nv.constant0._Z12modifyKernelP6MyDatai)
        /*0050*/ 	.short	0x0380
        /*0052*/ 	.short	0x000c


	//----- nvinfo : EIATTR_SW_WAR
	.align		4
.L_15:
        /*0054*/ 	.byte	0x04, 0x36
        /*0056*/ 	.short	(.L_17 - .L_16)
.L_16:
        /*0058*/ 	.word	0x00000008
.L_17:


//--------------------- .nv.callgraph             --------------------------
	.section	.nv.callgraph,"",@"SHT_CUDA_CALLGRAPH"
	.align	4
	.sectionentsize	8
	.align		4
        /*0000*/ 	.word	0x00000000
	.align		4
        /*0004*/ 	.word	0xffffffff
	.align		4
        /*0008*/ 	.word	0x00000000
	.align		4
        /*000c*/ 	.word	0xfffffffe
	.align		4
        /*0010*/ 	.word	0x00000000
	.align		4
        /*0014*/ 	.word	0xfffffffd
	.align		4
        /*0018*/ 	.word	0x00000000
	.align		4
        /*001c*/ 	.word	0xfffffffc


//--------------------- .text._Z12modifyKernelP6MyDatai --------------------------
	.section	.text._Z12modifyKernelP6MyDatai,"ax",@progbits
	.align	128
        .global         _Z12modifyKernelP6MyDatai
        .type           _Z12modifyKernelP6MyDatai,@function
        .size           _Z12modifyKernelP6MyDatai,(.L_x_1 - _Z12modifyKernelP6MyDatai)
        .other          _Z12modifyKernelP6MyDatai,@"STO_CUDA_ENTRY STV_DEFAULT"
_Z12modifyKernelP6MyDatai:
.text._Z12modifyKernelP6MyDatai:
[----:B------:R-:W-:Y:S01]  /*0000*/  LDC R1, c[0x0][0x37c] ;  /* 0x0000df00ff017b82 */ /* 0x000fe20000000800 */
[----:B------:R-:W0:Y:S07]  /*0010*/  S2R R0, SR_TID.X ;  /* 0x0000000000007919 */ /* 0x000e2e0000002100 */
[----:B------:R-:W0:Y:S01]  /*0020*/  S2UR UR4, SR_CTAID.X ;  /* 0x00000000000479c3 */ /* 0x000e220000002500 */
[----:B------:R-:W1:Y:S07]  /*0030*/  LDCU UR5, c[0x0][0x388] ;  /* 0x00007100ff0577ac */ /* 0x000e6e0008000800 */
[----:B------:R-:W0:Y:S02]  /*0040*/  LDC R5, c[0x0][0x360] ;  /* 0x0000d800ff057b82 */ /* 0x000e240000000800 */
[----:B0-----:R-:W-:-:S05]  /*0050*/  IMAD R5, R5, UR4, R0 ;  /* 0x0000000405057c24 */ /* 0x001fca000f8e0200 */
[----:B-1----:R-:W-:-:S13]  /*0060*/  ISETP.GE.AND P0, PT, R5, UR5, PT ;  /* 0x0000000505007c0c */ /* 0x002fda000bf06270 */
[----:B------:R-:W-:Y:S05]  /*0070*/  @P0 EXIT ;  /* 0x000000000000094d */ /* 0x000fea0003800000 */
[----:B------:R-:W0:Y:S01]  /*0080*/  LDC.64 R2, c[0x0][0x380] ;  /* 0x0000e000ff027b82 */ /* 0x000e220000000a00 */
[----:B------:R-:W1:Y:S01]  /*0090*/  LDCU.64 UR4, c[0x0][0x358] ;  /* 0x00006b00ff0477ac */ /* 0x000e620008000a00 */
[----:B0-----:R-:W-:-:S05]  /*00a0*/  IMAD.WIDE R2, R5, 0x8, R2 ;  /* 0x0000000805027825 */ /* 0x001fca00078e0202 */
[----:B-1----:R-:W2:Y:S04]  /*00b0*/  LDG.E R0, desc[UR4][R2.64+0x4] ;  /* 0x0000040402007981 */ /* 0x002ea8000c1e1900 */
[----:B------:R-:W2:Y:S02]  /*00c0*/  LDG.E R5, desc[UR4][R2.64] ;  /* 0x0000000402057981 */ /* 0x000ea4000c1e1900 */
[----:B--2---:R-:W-:-:S05]  /*00d0*/  FADD R5, R0, R5 ;  /* 0x0000000500057221 */ /* 0x004fca0000000000 */
[----:B------:R-:W-:Y:S01]  /*00e0*/  STG.E desc[UR4][R2.64], R5 ;  /* 0x0000000502007986 */ /* 0x000fe2000c101904 */
[----:B------:R-:W-:Y:S05]  /*00f0*/  EXIT ;  /* 0x000000000000794d */ /* 0x000fea0003800000 */
.L_x_0:
[----:B------:R-:W-:-:S00]  /*0100*/  BRA `(.L_x_0) ;  /* 0xfffffffc00fc7947 */ /* 0x000fc0000383ffff */
[----:B------:R-:W-:-:S00]  /*0110*/  NOP ;  /* 0x0000000000007918 */ /* 0x000fc00000000000 */
        /* <DEDUP_REMOVED lines=14> */
.L_x_1:


//--------------------- .nv.shared.reserved.0     --------------------------
	.section	.nv.shared.reserved.0,"aw",@nobits
	.weak		__nv_reservedSMEM_offset_0_alias
	.size		__nv_reservedSMEM_offset_0_alias, 0, 64
	.other		__nv_reservedSMEM_offset_0_alias,@"STO_CUDA_RESERVED_SHARED STV_DEFAULT"
__nv_reservedSMEM_offset_0_alias:
	.zero		0
	.zero		64


//--------------------- .nv.constant0._Z12modifyKernelP6MyDatai --------------------------
	.section	.nv.constant0._Z12modifyKernelP6MyDatai,"a",@progbits
	.sectionflags	@""
	.align	4
.nv.constant0._Z12modifyKernelP6MyDatai:
	.zero		908


//--------------------- SYMBOLS --------------------------

	.type		.nv.reservedSmem.offset0,@object
	.size		.nv.reservedSmem.offset0,0x4
